//
// Generated by NVIDIA NVVM Compiler
//
// Compiler Build ID: CL-36424714
// Cuda compilation tools, release 13.0, V13.0.88
// Based on NVVM 20.0.0
//

.version 9.0
.target sm_100
.address_size 64

	// .globl	_Z9vectorAddPfS_S_iii

.visible .entry _Z9vectorAddPfS_S_iii(
	.param .u64 .ptr .align 1 _Z9vectorAddPfS_S_iii_param_0,
	.param .u64 .ptr .align 1 _Z9vectorAddPfS_S_iii_param_1,
	.param .u64 .ptr .align 1 _Z9vectorAddPfS_S_iii_param_2,
	.param .u32 _Z9vectorAddPfS_S_iii_param_3,
	.param .u32 _Z9vectorAddPfS_S_iii_param_4,
	.param .u32 _Z9vectorAddPfS_S_iii_param_5
)
{
	.reg .pred 	%p<26>;
	.reg .b32 	%r<16>;
	.reg .b32 	%f<46>;
	.reg .b64 	%rd<126>;

	ld.param.u64 	%rd54, [_Z9vectorAddPfS_S_iii_param_0];
	ld.param.u64 	%rd55, [_Z9vectorAddPfS_S_iii_param_1];
	ld.param.u64 	%rd56, [_Z9vectorAddPfS_S_iii_param_2];
	ld.param.u32 	%r6, [_Z9vectorAddPfS_S_iii_param_3];
	ld.param.u32 	%r7, [_Z9vectorAddPfS_S_iii_param_4];
	ld.param.u32 	%r8, [_Z9vectorAddPfS_S_iii_param_5];
	cvta.to.global.u64 	%rd1, %rd56;
	cvta.to.global.u64 	%rd2, %rd55;
	cvta.to.global.u64 	%rd3, %rd54;
	setp.lt.s32 	%p1, %r8, 1;
	@%p1 bra 	$L__BB0_40;
	mov.u32 	%r9, %tid.x;
	mov.u32 	%r10, %ctaid.x;
	mov.u32 	%r11, %ntid.x;
	mad.lo.s32 	%r12, %r11, %r10, %r9;
	cvt.u64.u32 	%rd124, %r12;
	cvt.s64.s32 	%rd5, %r6;
	cvt.s64.s32 	%rd6, %r7;
	and.b32  	%r1, %r8, 7;
	setp.lt.u32 	%p2, %r8, 8;
	@%p2 bra 	$L__BB0_20;
	shl.b64 	%rd57, %rd6, 3;
	add.s64 	%rd7, %rd3, %rd57;
	shl.b64 	%rd121, %rd124, 2;
	add.s64 	%rd9, %rd1, %rd57;
	mul.lo.s64 	%rd58, %rd6, 12;
	add.s64 	%rd10, %rd3, %rd58;
	add.s64 	%rd11, %rd2, %rd58;
	add.s64 	%rd12, %rd1, %rd58;
	shl.b64 	%rd59, %rd6, 4;
	add.s64 	%rd13, %rd3, %rd59;
	add.s64 	%rd14, %rd2, %rd59;
	add.s64 	%rd15, %rd1, %rd59;
	mul.lo.s64 	%rd60, %rd6, 20;
	add.s64 	%rd16, %rd3, %rd60;
	add.s64 	%rd17, %rd2, %rd60;
	add.s64 	%rd18, %rd1, %rd60;
	mul.lo.s64 	%rd61, %rd6, 24;
	add.s64 	%rd19, %rd3, %rd61;
	add.s64 	%rd20, %rd2, %rd61;
	add.s64 	%rd21, %rd1, %rd61;
	mul.lo.s64 	%rd62, %rd6, 28;
	add.s64 	%rd22, %rd3, %rd62;
	add.s64 	%rd23, %rd2, %rd62;
	add.s64 	%rd24, %rd1, %rd62;
	shl.b64 	%rd63, %rd6, 2;
	add.s64 	%rd25, %rd1, %rd63;
	add.s64 	%rd26, %rd2, %rd63;
	add.s64 	%rd27, %rd3, %rd63;
	and.b32  	%r13, %r8, 2147483640;
	neg.s32 	%r15, %r13;
	mov.u64 	%rd122, %rd124;
$L__BB0_3:
	.pragma "nounroll";
	setp.ge.u64 	%p3, %rd122, %rd5;
	@%p3 bra 	$L__BB0_5;
	add.s64 	%rd64, %rd3, %rd121;
	ld.global.f32 	%f1, [%rd64];
	add.s64 	%rd65, %rd2, %rd121;
	ld.global.f32 	%f2, [%rd65];
	add.f32 	%f3, %f1, %f2;
	add.s64 	%rd66, %rd1, %rd121;
	st.global.f32 	[%rd66], %f3;
$L__BB0_5:
	add.s64 	%rd30, %rd122, %rd6;
	setp.ge.u64 	%p4, %rd30, %rd5;
	@%p4 bra 	$L__BB0_7;
	add.s64 	%rd67, %rd27, %rd121;
	ld.global.f32 	%f4, [%rd67];
	add.s64 	%rd68, %rd26, %rd121;
	ld.global.f32 	%f5, [%rd68];
	add.f32 	%f6, %f4, %f5;
	add.s64 	%rd69, %rd25, %rd121;
	st.global.f32 	[%rd69], %f6;
$L__BB0_7:
	shl.b64 	%rd70, %rd6, 1;
	add.s64 	%rd31, %rd70, %rd122;
	setp.ge.u64 	%p5, %rd31, %rd5;
	@%p5 bra 	$L__BB0_9;
	add.s64 	%rd71, %rd7, %rd121;
	ld.global.f32 	%f7, [%rd71];
	shl.b64 	%rd72, %rd6, 3;
	add.s64 	%rd73, %rd2, %rd72;
	add.s64 	%rd74, %rd73, %rd121;
	ld.global.f32 	%f8, [%rd74];
	add.f32 	%f9, %f7, %f8;
	add.s64 	%rd75, %rd9, %rd121;
	st.global.f32 	[%rd75], %f9;
$L__BB0_9:
	add.s64 	%rd32, %rd30, %rd6;
	add.s64 	%rd33, %rd6, %rd31;
	setp.ge.u64 	%p6, %rd33, %rd5;
	@%p6 bra 	$L__BB0_11;
	add.s64 	%rd76, %rd10, %rd121;
	ld.global.f32 	%f10, [%rd76];
	add.s64 	%rd77, %rd11, %rd121;
	ld.global.f32 	%f11, [%rd77];
	add.f32 	%f12, %f10, %f11;
	add.s64 	%rd78, %rd12, %rd121;
	st.global.f32 	[%rd78], %f12;
$L__BB0_11:
	add.s64 	%rd34, %rd32, %rd6;
	add.s64 	%rd35, %rd6, %rd33;
	setp.ge.u64 	%p7, %rd35, %rd5;
	@%p7 bra 	$L__BB0_13;
	add.s64 	%rd79, %rd13, %rd121;
	ld.global.f32 	%f13, [%rd79];
	add.s64 	%rd80, %rd14, %rd121;
	ld.global.f32 	%f14, [%rd80];
	add.f32 	%f15, %f13, %f14;
	add.s64 	%rd81, %rd15, %rd121;
	st.global.f32 	[%rd81], %f15;
$L__BB0_13:
	add.s64 	%rd36, %rd34, %rd6;
	add.s64 	%rd37, %rd6, %rd35;
	setp.ge.u64 	%p8, %rd37, %rd5;
	@%p8 bra 	$L__BB0_15;
	add.s64 	%rd82, %rd16, %rd121;
	ld.global.f32 	%f16, [%rd82];
	add.s64 	%rd83, %rd17, %rd121;
	ld.global.f32 	%f17, [%rd83];
	add.f32 	%f18, %f16, %f17;
	add.s64 	%rd84, %rd18, %rd121;
	st.global.f32 	[%rd84], %f18;
$L__BB0_15:
	add.s64 	%rd38, %rd36, %rd6;
	add.s64 	%rd39, %rd6, %rd37;
	setp.ge.u64 	%p9, %rd39, %rd5;
	@%p9 bra 	$L__BB0_17;
	add.s64 	%rd85, %rd19, %rd121;
	ld.global.f32 	%f19, [%rd85];
	add.s64 	%rd86, %rd20, %rd121;
	ld.global.f32 	%f20, [%rd86];
	add.f32 	%f21, %f19, %f20;
	add.s64 	%rd87, %rd21, %rd121;
	st.global.f32 	[%rd87], %f21;
$L__BB0_17:
	add.s64 	%rd40, %rd38, %rd6;
	add.s64 	%rd41, %rd6, %rd39;
	setp.ge.u64 	%p10, %rd41, %rd5;
	@%p10 bra 	$L__BB0_19;
	add.s64 	%rd88, %rd22, %rd121;
	ld.global.f32 	%f22, [%rd88];
	add.s64 	%rd89, %rd23, %rd121;
	ld.global.f32 	%f23, [%rd89];
	add.f32 	%f24, %f22, %f23;
	add.s64 	%rd90, %rd24, %rd121;
	st.global.f32 	[%rd90], %f24;
$L__BB0_19:
	add.s64 	%rd91, %rd40, %rd6;
	add.s64 	%rd124, %rd91, %rd6;
	shl.b64 	%rd92, %rd6, 5;
	add.s64 	%rd121, %rd121, %rd92;
	add.s32 	%r15, %r15, 8;
	setp.ne.s32 	%p11, %r15, 0;
	add.s64 	%rd122, %rd6, %rd41;
	@%p11 bra 	$L__BB0_3;
$L__BB0_20:
	setp.eq.s32 	%p12, %r1, 0;
	@%p12 bra 	$L__BB0_40;
	and.b32  	%r5, %r8, 3;
	setp.lt.u32 	%p13, %r1, 4;
	@%p13 bra 	$L__BB0_31;
	setp.ge.u64 	%p14, %rd124, %rd5;
	@%p14 bra 	$L__BB0_24;
	shl.b64 	%rd93, %rd124, 2;
	add.s64 	%rd94, %rd3, %rd93;
	ld.global.f32 	%f25, [%rd94];
	add.s64 	%rd95, %rd2, %rd93;
	ld.global.f32 	%f26, [%rd95];
	add.f32 	%f27, %f25, %f26;
	add.s64 	%rd96, %rd1, %rd93;
	st.global.f32 	[%rd96], %f27;
$L__BB0_24:
	add.s64 	%rd46, %rd124, %rd6;
	setp.ge.u64 	%p15, %rd46, %rd5;
	@%p15 bra 	$L__BB0_26;
	shl.b64 	%rd97, %rd46, 2;
	add.s64 	%rd98, %rd3, %rd97;
	ld.global.f32 	%f28, [%rd98];
	add.s64 	%rd99, %rd2, %rd97;
	ld.global.f32 	%f29, [%rd99];
	add.f32 	%f30, %f28, %f29;
	add.s64 	%rd100, %rd1, %rd97;
	st.global.f32 	[%rd100], %f30;
$L__BB0_26:
	add.s64 	%rd47, %rd46, %rd6;
	setp.ge.u64 	%p16, %rd47, %rd5;
	@%p16 bra 	$L__BB0_28;
	shl.b64 	%rd101, %rd47, 2;
	add.s64 	%rd102, %rd3, %rd101;
	ld.global.f32 	%f31, [%rd102];
	add.s64 	%rd103, %rd2, %rd101;
	ld.global.f32 	%f32, [%rd103];
	add.f32 	%f33, %f31, %f32;
	add.s64 	%rd104, %rd1, %rd101;
	st.global.f32 	[%rd104], %f33;
$L__BB0_28:
	add.s64 	%rd48, %rd47, %rd6;
	setp.ge.u64 	%p17, %rd48, %rd5;
	@%p17 bra 	$L__BB0_30;
	shl.b64 	%rd105, %rd48, 2;
	add.s64 	%rd106, %rd3, %rd105;
	ld.global.f32 	%f34, [%rd106];
	add.s64 	%rd107, %rd2, %rd105;
	ld.global.f32 	%f35, [%rd107];
	add.f32 	%f36, %f34, %f35;
	add.s64 	%rd108, %rd1, %rd105;
	st.global.f32 	[%rd108], %f36;
$L__BB0_30:
	add.s64 	%rd124, %rd48, %rd6;
$L__BB0_31:
	setp.eq.s32 	%p18, %r5, 0;
	@%p18 bra 	$L__BB0_40;
	setp.eq.s32 	%p19, %r5, 1;
	@%p19 bra 	$L__BB0_38;
	setp.ge.u64 	%p20, %rd124, %rd5;
	@%p20 bra 	$L__BB0_35;
	shl.b64 	%rd109, %rd124, 2;
	add.s64 	%rd110, %rd3, %rd109;
	ld.global.f32 	%f37, [%rd110];
	add.s64 	%rd111, %rd2, %rd109;
	ld.global.f32 	%f38, [%rd111];
	add.f32 	%f39, %f37, %f38;
	add.s64 	%rd112, %rd1, %rd109;
	st.global.f32 	[%rd112], %f39;
$L__BB0_35:
	add.s64 	%rd51, %rd124, %rd6;
	setp.ge.u64 	%p21, %rd51, %rd5;
	@%p21 bra 	$L__BB0_37;
	shl.b64 	%rd113, %rd51, 2;
	add.s64 	%rd114, %rd3, %rd113;
	ld.global.f32 	%f40, [%rd114];
	add.s64 	%rd115, %rd2, %rd113;
	ld.global.f32 	%f41, [%rd115];
	add.f32 	%f42, %f40, %f41;
	add.s64 	%rd116, %rd1, %rd113;
	st.global.f32 	[%rd116], %f42;
$L__BB0_37:
	add.s64 	%rd124, %rd51, %rd6;
$L__BB0_38:
	and.b32  	%r14, %r8, 1;
	setp.eq.b32 	%p22, %r14, 1;
	not.pred 	%p23, %p22;
	setp.ge.u64 	%p24, %rd124, %rd5;
	or.pred  	%p25, %p23, %p24;
	@%p25 bra 	$L__BB0_40;
	shl.b64 	%rd117, %rd124, 2;
	add.s64 	%rd118, %rd3, %rd117;
	ld.global.f32 	%f43, [%rd118];
	add.s64 	%rd119, %rd2, %rd117;
	ld.global.f32 	%f44, [%rd119];
	add.f32 	%f45, %f43, %f44;
	add.s64 	%rd120, %rd1, %rd117;
	st.global.f32 	[%rd120], %f45;
$L__BB0_40:
	ret;

}


// ===== COMPILED SASS (sm_100) =====

	.target	sm_100

	.elftype	@"ET_EXEC"


//--------------------- .note.nv.tkinfo           --------------------------
	.section	.note.nv.tkinfo,"",@"SHT_NOTE"
	.sectionflags	@"SHF_NOTE_NV_TKINFO"
	.tkinfo
        /*0018*/ 	.word	0x00000002
        /*0030*/ 	.string	""
        /*0030*/ 	.string	"ptxas"
        /*0030*/ 	.string	"Cuda compilation tools, release 13.0, V13.0.88"
        /*0030*/ 	.string	"Build cuda_13.0.r13.0/compiler.36424714_0"
        /*0030*/ 	.string	"-arch sm_100 -m 64 "



//--------------------- .note.nv.cuinfo           --------------------------
	.section	.note.nv.cuinfo,"",@"SHT_NOTE"
	.sectionflags	@"SHF_NOTE_NV_CUINFO"
        /*0018*/ 	.short	0x0002
        /*001a*/ 	.short	0x0064
        /*001c*/ 	.short	0x0082
	.zero		2


//--------------------- .nv.info                  --------------------------
	.section	.nv.info,"",@"SHT_CUDA_INFO"
	.align	4


	//----- nvinfo : EIATTR_REGCOUNT
	.align		4
        /*0000*/ 	.byte	0x04, 0x2f
        /*0002*/ 	.short	(.L_1 - .L_0)
	.align		4
.L_0:
        /*0004*/ 	.word	index@(_Z9vectorAddPfS_S_iii)
        /*0008*/ 	.word	0x00000018


	//----- nvinfo : EIATTR_FRAME_SIZE
	.align		4
.L_1:
        /*000c*/ 	.byte	0x04, 0x11
        /*000e*/ 	.short	(.L_3 - .L_2)
	.align		4
.L_2:
        /*0010*/ 	.word	index@(_Z9vectorAddPfS_S_iii)
        /*0014*/ 	.word	0x00000000


	//----- nvinfo : EIATTR_MIN_STACK_SIZE
	.align		4
.L_3:
        /*0018*/ 	.byte	0x04, 0x12
        /*001a*/ 	.short	(.L_5 - .L_4)
	.align		4
.L_4:
        /*001c*/ 	.word	index@(_Z9vectorAddPfS_S_iii)
        /*0020*/ 	.word	0x00000000
.L_5:


//--------------------- .nv.compat                --------------------------
	.section	.nv.compat,"",@"SHT_CUDA_COMPAT_INFO"
	.align	4
        /*0000*/ 	.byte	0x02, 0x09, 0x00, 0x00, 0x02, 0x02, 0x01, 0x00, 0x02, 0x05, 0x05, 0x00, 0x03, 0x07, 0x01, 0x01
        /*0010*/ 	.byte	0x02, 0x03, 0x00, 0x00, 0x02, 0x06, 0x01, 0x00, 0x04, 0x0b, 0x08, 0x00, 0x09, 0x00, 0x00, 0x00
        /*0020*/ 	.byte	0x00, 0x00, 0x00, 0x00


//--------------------- .nv.info._Z9vectorAddPfS_S_iii --------------------------
	.section	.nv.info._Z9vectorAddPfS_S_iii,"",@"SHT_CUDA_INFO"
	.sectionflags	@""
	.align	4


	//----- nvinfo : EIATTR_CUDA_API_VERSION
	.align		4
        /*0000*/ 	.byte	0x04, 0x37
        /*0002*/ 	.short	(.L_7 - .L_6)
.L_6:
        /*0004*/ 	.word	0x00000082


	//----- nvinfo : EIATTR_KPARAM_INFO
	.align		4
.L_7:
        /*0008*/ 	.byte	0x04, 0x17
        /*000a*/ 	.short	(.L_9 - .L_8)
.L_8:
        /*000c*/ 	.word	0x00000000
        /*0010*/ 	.short	0x0005
        /*0012*/ 	.short	0x0020
        /*0014*/ 	.byte	0x00, 0xf0, 0x11, 0x00


	//----- nvinfo : EIATTR_KPARAM_INFO
	.align		4
.L_9:
        /*0018*/ 	.byte	0x04, 0x17
        /*001a*/ 	.short	(.L_11 - .L_10)
.L_10:
        /*001c*/ 	.word	0x00000000
        /*0020*/ 	.short	0x0004
        /*0022*/ 	.short	0x001c
        /*0024*/ 	.byte	0x00, 0xf0, 0x11, 0x00


	//----- nvinfo : EIATTR_KPARAM_INFO
	.align		4
.L_11:
        /*0028*/ 	.byte	0x04, 0x17
        /*002a*/ 	.short	(.L_13 - .L_12)
.L_12:
        /*002c*/ 	.word	0x00000000
        /*0030*/ 	.short	0x0003
        /*0032*/ 	.short	0x0018
        /*0034*/ 	.byte	0x00, 0xf0, 0x11, 0x00


	//----- nvinfo : EIATTR_KPARAM_INFO
	.align		4
.L_13:
        /*0038*/ 	.byte	0x04, 0x17
        /*003a*/ 	.short	(.L_15 - .L_14)
.L_14:
        /*003c*/ 	.word	0x00000000
        /*0040*/ 	.short	0x0002
        /*0042*/ 	.short	0x0010
        /*0044*/ 	.byte	0x00, 0xf5, 0x21, 0x00


	//----- nvinfo : EIATTR_KPARAM_INFO
	.align		4
.L_15:
        /*0048*/ 	.byte	0x04, 0x17
        /*004a*/ 	.short	(.L_17 - .L_16)
.L_16:
        /*004c*/ 	.word	0x00000000
        /*0050*/ 	.short	0x0001
        /*0052*/ 	.short	0x0008
        /*0054*/ 	.byte	0x00, 0xf5, 0x21, 0x00


	//----- nvinfo : EIATTR_KPARAM_INFO
	.align		4
.L_17:
        /*0058*/ 	.byte	0x04, 0x17
        /*005a*/ 	.short	(.L_19 - .L_18)
.L_18:
        /*005c*/ 	.word	0x00000000
        /*0060*/ 	.short	0x0000
        /*0062*/ 	.short	0x0000
        /*0064*/ 	.byte	0x00, 0xf5, 0x21, 0x00


	//----- nvinfo : EIATTR_SPARSE_MMA_MASK
	.align		4
.L_19:
        /*0068*/ 	.byte	0x03, 0x50
        /*006a*/ 	.short	0x0000


	//----- nvinfo : EIATTR_MAXREG_COUNT
	.align		4
        /*006c*/ 	.byte	0x03, 0x1b
        /*006e*/ 	.short	0x00ff


	//----- nvinfo : EIATTR_MERCURY_ISA_VERSION
	.align		4
        /*0070*/ 	.byte	0x03, 0x5f
        /*0072*/ 	.short	0x0101


	//----- nvinfo : EIATTR_INT_WARP_WIDE_INSTR_OFFSETS
	.align		4
        /*0074*/ 	.byte	0x04, 0x31
        /*0076*/ 	.short	(.L_21 - .L_20)


	//   ....[0]....
.L_20:
        /*0078*/ 	.word	0x00000640


	//----- nvinfo : EIATTR_VRC_CTA_INIT_COUNT
	.align		4
.L_21:
        /*007c*/ 	.byte	0x02, 0x4a
	.zero		1
	.zero		1


	//----- nvinfo : EIATTR_EXIT_INSTR_OFFSETS
	.align		4
        /*0080*/ 	.byte	0x04, 0x1c
        /*0082*/ 	.short	(.L_23 - .L_22)


	//   ....[0]....
.L_22:
        /*0084*/ 	.word	0x00000030


	//   ....[1]....
        /*0088*/ 	.word	0x00000e00


	//   ....[2]....
        /*008c*/ 	.word	0x00001340


	//   ....[3]....
        /*0090*/ 	.word	0x00001630


	//   ....[4]....
        /*0094*/ 	.word	0x00001720


	//----- nvinfo : EIATTR_CRS_STACK_SIZE
	.align		4
.L_23:
        /*0098*/ 	.byte	0x04, 0x1e
        /*009a*/ 	.short	(.L_25 - .L_24)
.L_24:
        /*009c*/ 	.word	0x00000000


	//----- nvinfo : EIATTR_CBANK_PARAM_SIZE
	.align		4
.L_25:
        /*00a0*/ 	.byte	0x03, 0x19
        /*00a2*/ 	.short	0x0024


	//----- nvinfo : EIATTR_PARAM_CBANK
	.align		4
        /*00a4*/ 	.byte	0x04, 0x0a
        /*00a6*/ 	.short	(.L_27 - .L_26)
	.align		4
.L_26:
        /*00a8*/ 	.word	index@(.nv.constant0._Z9vectorAddPfS_S_iii)
        /*00ac*/ 	.short	0x0380
        /*00ae*/ 	.short	0x0024


	//----- nvinfo : EIATTR_SW_WAR
	.align		4
.L_27:
        /*00b0*/ 	.byte	0x04, 0x36
        /*00b2*/ 	.short	(.L_29 - .L_28)
.L_28:
        /*00b4*/ 	.word	0x00000008
.L_29:


//--------------------- .nv.callgraph             --------------------------
	.section	.nv.callgraph,"",@"SHT_CUDA_CALLGRAPH"
	.align	4
	.sectionentsize	8
	.align		4
        /*0000*/ 	.word	0x00000000
	.align		4
        /*0004*/ 	.word	0xffffffff
	.align		4
        /*0008*/ 	.word	0x00000000
	.align		4
        /*000c*/ 	.word	0xfffffffe
	.align		4
        /*0010*/ 	.word	0x00000000
	.align		4
        /*0014*/ 	.word	0xfffffffd
	.align		4
        /*0018*/ 	.word	0x00000000
	.align		4
        /*001c*/ 	.word	0xfffffffc


//--------------------- .text._Z9vectorAddPfS_S_iii --------------------------
	.section	.text._Z9vectorAddPfS_S_iii,"ax",@progbits
	.align	128
        .global         _Z9vectorAddPfS_S_iii
        .type           _Z9vectorAddPfS_S_iii,@function
        .size           _Z9vectorAddPfS_S_iii,(.L_x_9 - _Z9vectorAddPfS_S_iii)
        .other          _Z9vectorAddPfS_S_iii,@"STO_CUDA_ENTRY STV_DEFAULT"
_Z9vectorAddPfS_S_iii:
.text._Z9vectorAddPfS_S_iii:
[----:B------:R-:W-:Y:S08]  /*0000*/  LDC R1, c[0x0][0x37c] ;  /* 0x0000df00ff017b82 */ /* 0x000ff00000000800 */
[----:B------:R-:W0:Y:S02]  /*0010*/  LDC R4, c[0x0][0x3a0] ;  /* 0x0000e800ff047b82 */ /* 0x000e240000000800 */
[----:B0-----:R-:W-:-:S13]  /*0020*/  ISETP.GE.AND P0, PT, R4, 0x1, PT ;  /* 0x000000010400780c */ /* 0x001fda0003f06270 */
[----:B------:R-:W-:Y:S05]  /*0030*/  @!P0 EXIT ;  /* 0x000000000000894d */ /* 0x000fea0003800000 */
[----:B------:R-:W0:Y:S01]  /*0040*/  S2R R2, SR_TID.X ;  /* 0x0000000000027919 */ /* 0x000e220000002100 */
[----:B------:R-:W0:Y:S01]  /*0050*/  S2UR UR4, SR_CTAID.X ;  /* 0x00000000000479c3 */ /* 0x000e220000002500 */
[----:B------:R-:W1:Y:S01]  /*0060*/  LDCU.64 UR8, c[0x0][0x398] ;  /* 0x00007300ff0877ac */ /* 0x000e620008000a00 */
[----:B------:R-:W-:Y:S01]  /*0070*/  ISETP.GE.U32.AND P0, PT, R4, 0x8, PT ;  /* 0x000000080400780c */ /* 0x000fe20003f06070 */
[----:B------:R-:W-:Y:S01]  /*0080*/  IMAD.MOV.U32 R9, RZ, RZ, RZ ;  /* 0x000000ffff097224 */ /* 0x000fe200078e00ff */
[----:B------:R-:W2:Y:S04]  /*0090*/  LDCU.64 UR26, c[0x0][0x358] ;  /* 0x00006b00ff1a77ac */ /* 0x000ea80008000a00 */
[----:B------:R-:W0:Y:S01]  /*00a0*/  LDC R3, c[0x0][0x360] ;  /* 0x0000d800ff037b82 */ /* 0x000e220000000800 */
[----:B-1----:R-:W-:-:S02]  /*00b0*/  USHF.R.S32.HI UR48, URZ, 0x1f, UR8 ;  /* 0x0000001fff307899 */ /* 0x002fc40008011408 */
[----:B------:R-:W-:Y:S01]  /*00c0*/  USHF.R.S32.HI UR47, URZ, 0x1f, UR9 ;  /* 0x0000001fff2f7899 */ /* 0x000fe20008011409 */
[----:B0-----:R-:W-:-:S03]  /*00d0*/  IMAD R2, R3, UR4, R2 ;  /* 0x0000000403027c24 */ /* 0x001fc6000f8e0202 */
[----:B--2---:R-:W-:Y:S08]  /*00e0*/  @!P0 BRA `(.L_x_0) ;  /* 0x0000000c00388947 */ /* 0x004ff00003800000 */
[----:B------:R-:W0:Y:S01]  /*00f0*/  LDCU.128 UR16, c[0x0][0x380] ;  /* 0x00007000ff1077ac */ /* 0x000e220008000c00 */
[----:B------:R-:W-:Y:S01]  /*0100*/  LOP3.LUT R4, R4, 0x7ffffff8, RZ, 0xc0, !PT ;  /* 0x7ffffff804047812 */ /* 0x000fe200078ec0ff */
[C---:B------:R-:W-:Y:S01]  /*0110*/  IMAD.SHL.U32 R3, R2.reuse, 0x4, RZ ;  /* 0x0000000402037824 */ /* 0x040fe200078e00ff */
[----:B------:R-:W-:Y:S01]  /*0120*/  SHF.L.U64.HI R0, R2, 0x2, R9 ;  /* 0x0000000202007819 */ /* 0x000fe20000010209 */
[----:B------:R-:W1:Y:S01]  /*0130*/  LDCU.128 UR4, c[0x0][0x380] ;  /* 0x00007000ff0477ac */ /* 0x000e620008000c00 */
[----:B------:R-:W-:Y:S02]  /*0140*/  IMAD.MOV.U32 R7, RZ, RZ, R2 ;  /* 0x000000ffff077224 */ /* 0x000fe400078e0002 */
[----:B------:R-:W-:Y:S01]  /*0150*/  IMAD.MOV R2, RZ, RZ, -R4 ;  /* 0x000000ffff027224 */ /* 0x000fe200078e0a04 */
[----:B------:R-:W2:Y:S01]  /*0160*/  LDCU.64 UR10, c[0x0][0x390] ;  /* 0x00007200ff0a77ac */ /* 0x000ea20008000a00 */
[----:B------:R-:W3:Y:S01]  /*0170*/  LDCU.64 UR12, c[0x0][0x390] ;  /* 0x00007200ff0c77ac */ /* 0x000ee20008000a00 */
[----:B------:R-:W-:-:S02]  /*0180*/  USHF.L.U32 UR14, UR9, 0x3, URZ ;  /* 0x00000003090e7899 */ /* 0x000fc400080006ff */
[----:B------:R-:W-:Y:S02]  /*0190*/  USHF.L.U32 UR15, UR9, 0x4, URZ ;  /* 0x00000004090f7899 */ /* 0x000fe400080006ff */
[----:B------:R-:W-:Y:S02]  /*01a0*/  USHF.L.U64.HI UR25, UR9, 0x3, UR47 ;  /* 0x0000000309197899 */ /* 0x000fe4000801022f */
[----:B------:R-:W-:Y:S02]  /*01b0*/  USHF.L.U64.HI UR24, UR9, 0x4, UR47 ;  /* 0x0000000409187899 */ /* 0x000fe4000801022f */
[----:B------:R-:W-:Y:S02]  /*01c0*/  USHF.L.U32 UR20, UR9, 0x2, URZ ;  /* 0x0000000209147899 */ /* 0x000fe400080006ff */
[----:B0-----:R-:W-:Y:S02]  /*01d0*/  UIADD3 UR46, UP2, UPT, UR15, UR18, URZ ;  /* 0x000000120f2e7290 */ /* 0x001fe4000ff5e0ff */
[----:B------:R-:W-:-:S02]  /*01e0*/  UIADD3 UR50, UP0, UPT, UR14, UR16, URZ ;  /* 0x000000100e327290 */ /* 0x000fc4000ff1e0ff */
[----:B------:R-:W-:Y:S02]  /*01f0*/  UIADD3 UR49, UP1, UPT, UR15, UR16, URZ ;  /* 0x000000100f317290 */ /* 0x000fe4000ff3e0ff */
[----:B-1----:R-:W-:Y:S02]  /*0200*/  UIMAD.WIDE.U32 UR38, UR9, 0xc, UR4 ;  /* 0x0000000c092678a5 */ /* 0x002fe4000f8e0004 */
[----:B------:R-:W-:Y:S02]  /*0210*/  UIMAD.WIDE.U32 UR36, UR9, 0xc, UR6 ;  /* 0x0000000c092478a5 */ /* 0x000fe4000f8e0006 */
[----:B------:R-:W-:Y:S02]  /*0220*/  UIMAD.WIDE.U32 UR34, UR9, 0x14, UR4 ;  /* 0x00000014092278a5 */ /* 0x000fe4000f8e0004 */
[----:B------:R-:W-:Y:S02]  /*0230*/  UIMAD.WIDE.U32 UR32, UR9, 0x14, UR6 ;  /* 0x00000014092078a5 */ /* 0x000fe4000f8e0006 */
[----:B------:R-:W-:-:S02]  /*0240*/  UIMAD.WIDE.U32 UR30, UR9, 0x18, UR4 ;  /* 0x00000018091e78a5 */ /* 0x000fc4000f8e0004 */
[----:B------:R-:W-:Y:S02]  /*0250*/  UIMAD.WIDE.U32 UR28, UR9, 0x18, UR6 ;  /* 0x00000018091c78a5 */ /* 0x000fe4000f8e0006 */
[----:B------:R-:W-:Y:S02]  /*0260*/  USHF.L.U64.HI UR21, UR9, 0x2, UR47 ;  /* 0x0000000209157899 */ /* 0x000fe4000801022f */
[----:B------:R-:W-:Y:S02]  /*0270*/  UIADD3 UR18, UP3, UPT, UR20, UR18, URZ ;  /* 0x0000001214127290 */ /* 0x000fe4000ff7e0ff */
[----:B------:R-:W-:Y:S02]  /*0280*/  UIADD3 UR16, UP4, UPT, UR20, UR16, URZ ;  /* 0x0000001014107290 */ /* 0x000fe4000ff9e0ff */
[----:B------:R-:W-:Y:S02]  /*0290*/  UIADD3.X UR51, UPT, UPT, UR24, UR19, URZ, UP2, !UPT ;  /* 0x0000001318337290 */ /* 0x000fe400097fe4ff */
[----:B------:R-:W-:-:S02]  /*02a0*/  UIADD3.X UR52, UPT, UPT, UR25, UR17, URZ, UP0, !UPT ;  /* 0x0000001119347290 */ /* 0x000fc400087fe4ff */
[----:B------:R-:W-:Y:S02]  /*02b0*/  UIADD3.X UR53, UPT, UPT, UR24, UR17, URZ, UP1, !UPT ;  /* 0x0000001118357290 */ /* 0x000fe40008ffe4ff */
[----:B------:R-:W-:Y:S02]  /*02c0*/  UIMAD.WIDE.U32 UR4, UR9, 0x1c, UR4 ;  /* 0x0000001c090478a5 */ /* 0x000fe4000f8e0004 */
[----:B------:R-:W-:Y:S02]  /*02d0*/  UIMAD.WIDE.U32 UR6, UR9, 0x1c, UR6 ;  /* 0x0000001c090678a5 */ /* 0x000fe4000f8e0006 */
[----:B--2---:R-:W-:Y:S02]  /*02e0*/  UIMAD.WIDE.U32 UR40, UR9, 0xc, UR10 ;  /* 0x0000000c092878a5 */ /* 0x004fe4000f8e000a */
[----:B------:R-:W-:Y:S02]  /*02f0*/  UIMAD.WIDE.U32 UR42, UR9, 0x14, UR10 ;  /* 0x00000014092a78a5 */ /* 0x000fe4000f8e000a */
[----:B------:R-:W-:-:S02]  /*0300*/  UIMAD.WIDE.U32 UR44, UR9, 0x18, UR10 ;  /* 0x00000018092c78a5 */ /* 0x000fc4000f8e000a */
[----:B------:R-:W-:Y:S02]  /*0310*/  UIMAD UR22, UR47, 0x1c, URZ ;  /* 0x0000001c2f1678a4 */ /* 0x000fe4000f8e02ff */
[----:B------:R-:W-:Y:S02]  /*0320*/  UIMAD.WIDE.U32 UR10, UR9, 0x1c, UR10 ;  /* 0x0000001c090a78a5 */ /* 0x000fe4000f8e000a */
[----:B---3--:R-:W-:Y:S02]  /*0330*/  UIADD3 UR14, UP0, UPT, UR14, UR12, URZ ;  /* 0x0000000c0e0e7290 */ /* 0x008fe4000ff1e0ff */
[----:B------:R-:W-:Y:S02]  /*0340*/  UIADD3 UR15, UP1, UPT, UR15, UR12, URZ ;  /* 0x0000000c0f0f7290 */ /* 0x000fe4000ff3e0ff */
[----:B------:R-:W-:Y:S02]  /*0350*/  UIADD3 UR20, UP2, UPT, UR20, UR12, URZ ;  /* 0x0000000c14147290 */ /* 0x000fe4000ff5e0ff */
[----:B------:R-:W-:-:S02]  /*0360*/  UIMAD UR23, UR47, 0x18, URZ ;  /* 0x000000182f1778a4 */ /* 0x000fc4000f8e02ff */
[----:B------:R-:W-:Y:S02]  /*0370*/  UIADD3.X UR19, UPT, UPT, UR21, UR19, URZ, UP3, !UPT ;  /* 0x0000001315137290 */ /* 0x000fe40009ffe4ff */
[----:B------:R-:W-:Y:S02]  /*0380*/  UIADD3.X UR17, UPT, UPT, UR21, UR17, URZ, UP4, !UPT ;  /* 0x0000001115117290 */ /* 0x000fe4000a7fe4ff */
[----:B------:R-:W-:Y:S02]  /*0390*/  USHF.L.U64.HI UR55, UR9, 0x5, UR47 ;  /* 0x0000000509377899 */ /* 0x000fe4000801022f */
[----:B------:R-:W-:Y:S02]  /*03a0*/  USHF.L.U32 UR54, UR9, 0x5, URZ ;  /* 0x0000000509367899 */ /* 0x000fe400080006ff */
[----:B------:R-:W-:Y:S02]  /*03b0*/  UIADD3 UR57, UPT, UPT, UR5, UR22, URZ ;  /* 0x0000001605397290 */ /* 0x000fe4000fffe0ff */
[----:B------:R-:W-:-:S02]  /*03c0*/  UIADD3 UR56, UPT, UPT, UR22, UR7, URZ ;  /* 0x0000000716387290 */ /* 0x000fc4000fffe0ff */
[----:B------:R-:W-:Y:S02]  /*03d0*/  UIADD3.X UR25, UPT, UPT, UR25, UR13, URZ, UP0, !UPT ;  /* 0x0000000d19197290 */ /* 0x000fe400087fe4ff */
[----:B------:R-:W-:Y:S02]  /*03e0*/  UIADD3.X UR24, UPT, UPT, UR24, UR13, URZ, UP1, !UPT ;  /* 0x0000000d18187290 */ /* 0x000fe40008ffe4ff */
[----:B------:R-:W-:Y:S01]  /*03f0*/  UIADD3.X UR21, UPT, UPT, UR21, UR13, URZ, UP2, !UPT ;  /* 0x0000000d15157290 */ /* 0x000fe200097fe4ff */
[----:B------:R-:W0:Y:S01]  /*0400*/  LDCU UR8, c[0x0][0x398] ;  /* 0x00007300ff0877ac */ /* 0x000e220008000800 */
[----:B------:R-:W1:Y:S01]  /*0410*/  LDCU UR9, c[0x0][0x39c] ;  /* 0x00007380ff0977ac */ /* 0x000e620008000800 */
[----:B------:R-:W-:Y:S02]  /*0420*/  UIADD3 UR23, UPT, UPT, UR23, UR45, URZ ;  /* 0x0000002d17177290 */ /* 0x000fe4000fffe0ff */
[----:B------:R-:W-:-:S12]  /*0430*/  UIADD3 UR22, UPT, UPT, UR22, UR11, URZ ;  /* 0x0000000b16167290 */ /* 0x000fd8000fffe0ff */
.L_x_1:
[----:B------:R-:W2:Y:S01]  /*0440*/  LDC.64 R14, c[0x0][0x388] ;  /* 0x0000e200ff0e7b82 */ /* 0x000ea20000000a00 */
[----:B0-----:R-:W-:-:S04]  /*0450*/  ISETP.GE.U32.AND P0, PT, R7, UR8, PT ;  /* 0x0000000807007c0c */ /* 0x001fc8000bf06070 */
[----:B------:R-:W-:-:S03]  /*0460*/  ISETP.GE.U32.AND.EX P0, PT, R9, UR48, PT, P0 ;  /* 0x0000003009007c0c */ /* 0x000fc6000bf06100 */
[----:B------:R-:W0:Y:S10]  /*0470*/  LDC.64 R12, c[0x0][0x380] ;  /* 0x0000e000ff0c7b82 */ /* 0x000e340000000a00 */
[----:B------:R-:W3:Y:S01]  /*0480*/  @!P0 LDC.64 R16, c[0x0][0x390] ;  /* 0x0000e400ff108b82 */ /* 0x000ee20000000a00 */
[----:B--2---:R-:W-:-:S05]  /*0490*/  @!P0 IADD3 R14, P2, PT, R3, R14, RZ ;  /* 0x0000000e030e8210 */ /* 0x004fca0007f5e0ff */
[----:B------:R-:W-:Y:S01]  /*04a0*/  @!P0 IMAD.X R15, R0, 0x1, R15, P2 ;  /* 0x00000001000f8824 */ /* 0x000fe200010e060f */
[----:B0-----:R-:W-:-:S05]  /*04b0*/  @!P0 IADD3 R12, P1, PT, R3, R12, RZ ;  /* 0x0000000c030c8210 */ /* 0x001fca0007f3e0ff */
[----:B------:R-:W2:Y:S01]  /*04c0*/  @!P0 LDG.E R15, desc[UR26][R14.64] ;  /* 0x0000001a0e0f8981 */ /* 0x000ea2000c1e1900 */
[----:B------:R-:W-:-:S05]  /*04d0*/  @!P0 IMAD.X R13, R0, 0x1, R13, P1 ;  /* 0x00000001000d8824 */ /* 0x000fca00008e060d */
[----:B------:R-:W2:Y:S01]  /*04e0*/  @!P0 LDG.E R12, desc[UR26][R12.64] ;  /* 0x0000001a0c0c8981 */ /* 0x000ea2000c1e1900 */
[----:B-1----:R-:W-:-:S04]  /*04f0*/  IADD3 R5, P2, PT, R7, UR9, RZ ;  /* 0x0000000907057c10 */ /* 0x002fc8000ff5e0ff */
[----:B------:R-:W-:Y:S02]  /*0500*/  ISETP.GE.U32.AND P1, PT, R5, UR8, PT ;  /* 0x0000000805007c0c */ /* 0x000fe4000bf26070 */
[----:B------:R-:W-:-:S04]  /*0510*/  IADD3.X R4, PT, PT, R9, UR47, RZ, P2, !PT ;  /* 0x0000002f09047c10 */ /* 0x000fc800097fe4ff */
[----:B------:R-:W-:Y:S02]  /*0520*/  ISETP.GE.U32.AND.EX P1, PT, R4, UR48, PT, P1 ;  /* 0x0000003004007c0c */ /* 0x000fe4000bf26110 */
[----:B---3--:R-:W-:-:S05]  /*0530*/  @!P0 IADD3 R16, P2, PT, R3, R16, RZ ;  /* 0x0000001003108210 */ /* 0x008fca0007f5e0ff */
[----:B------:R-:W-:-:S06]  /*0540*/  @!P0 IMAD.X R17, R0, 0x1, R17, P2 ;  /* 0x0000000100118824 */ /* 0x000fcc00010e0611 */
[C---:B------:R-:W-:Y:S02]  /*0550*/  @!P1 IADD3 R18, P3, PT, R3.reuse, UR16, RZ ;  /* 0x0000001003129c10 */ /* 0x040fe4000ff7e0ff */
[----:B------:R-:W-:Y:S02]  /*0560*/  @!P1 IADD3 R10, P4, PT, R3, UR18, RZ ;  /* 0x00000012030a9c10 */ /* 0x000fe4000ff9e0ff */
[C---:B------:R-:W-:Y:S02]  /*0570*/  @!P1 IADD3.X R19, PT, PT, R0.reuse, UR17, RZ, P3, !PT ;  /* 0x0000001100139c10 */ /* 0x040fe40009ffe4ff */
[----:B------:R-:W-:Y:S01]  /*0580*/  @!P1 IADD3.X R11, PT, PT, R0, UR19, RZ, P4, !PT ;  /* 0x00000013000b9c10 */ /* 0x000fe2000a7fe4ff */
[----:B------:R-:W-:Y:S02]  /*0590*/  IMAD.U32 R6, RZ, RZ, UR47 ;  /* 0x0000002fff067e24 */ /* 0x000fe4000f8e00ff */
[----:B------:R-:W-:Y:S02]  /*05a0*/  IMAD.U32 R20, RZ, RZ, UR9 ;  /* 0x00000009ff147e24 */ /* 0x000fe4000f8e00ff */
[----:B--2---:R-:W-:-:S05]  /*05b0*/  @!P0 FADD R15, R12, R15 ;  /* 0x0000000f0c0f8221 */ /* 0x004fca0000000000 */
[----:B------:R0:W-:Y:S04]  /*05c0*/  @!P0 STG.E desc[UR26][R16.64], R15 ;  /* 0x0000000f10008986 */ /* 0x0001e8000c10191a */
[----:B------:R-:W0:Y:S04]  /*05d0*/  @!P1 LDG.E R18, desc[UR26][R18.64] ;  /* 0x0000001a12129981 */ /* 0x000e28000c1e1900 */
[----:B------:R1:W0:Y:S01]  /*05e0*/  @!P1 LDG.E R13, desc[UR26][R10.64] ;  /* 0x0000001a0a0d9981 */ /* 0x000222000c1e1900 */
[----:B------:R-:W-:-:S05]  /*05f0*/  IMAD.U32 R12, RZ, RZ, UR9 ;  /* 0x00000009ff0c7e24 */ /* 0x000fca000f8e00ff */
[----:B------:R-:W-:-:S04]  /*0600*/  LEA R12, P0, R12, R7, 0x1 ;  /* 0x000000070c0c7211 */ /* 0x000fc800078008ff */
[----:B------:R-:W-:Y:S02]  /*0610*/  LEA.HI.X R20, R20, R9, R6, 0x1, P0 ;  /* 0x0000000914147211 */ /* 0x000fe400000f0c06 */
[----:B------:R-:W-:-:S04]  /*0620*/  ISETP.GE.U32.AND P0, PT, R12, UR8, PT ;  /* 0x000000080c007c0c */ /* 0x000fc8000bf06070 */
[----:B------:R-:W-:-:S13]  /*0630*/  ISETP.GE.U32.AND.EX P0, PT, R20, UR48, PT, P0 ;  /* 0x0000003014007c0c */ /* 0x000fda000bf06100 */
[----:B------:R-:W-:-:S05]  /*0640*/  VOTEU.ALL UP1, P0 ;  /* 0x0000000000ff7886 */ /* 0x000fca0000020000 */
[----:B------:R-:W2:Y:S01]  /*0650*/  @!UP1 LDCU.64 UR12, c[0x0][0x388] ;  /* 0x00007100ff0c97ac */ /* 0x000ea20008000a00 */
[C---:B------:R-:W-:Y:S02]  /*0660*/  @!P1 IADD3 R6, P2, PT, R3.reuse, UR20, RZ ;  /* 0x0000001403069c10 */ /* 0x040fe4000ff5e0ff */
[----:B------:R-:W-:Y:S02]  /*0670*/  @!P0 IADD3 R8, P3, PT, R3, UR50, RZ ;  /* 0x0000003203088c10 */ /* 0x000fe4000ff7e0ff */
[C---:B------:R-:W-:Y:S02]  /*0680*/  @!P1 IADD3.X R7, PT, PT, R0.reuse, UR21, RZ, P2, !PT ;  /* 0x0000001500079c10 */ /* 0x040fe400097fe4ff */
[----:B------:R-:W-:Y:S01]  /*0690*/  @!P0 IADD3.X R9, PT, PT, R0, UR52, RZ, P3, !PT ;  /* 0x0000003400098c10 */ /* 0x000fe20009ffe4ff */
[----:B--2---:R-:W-:-:S04]  /*06a0*/  @!UP1 ULEA UR12, UP0, UR9, UR12, 0x3 ;  /* 0x0000000c090c9291 */ /* 0x004fc8000f8018ff */
[----:B------:R-:W-:Y:S02]  /*06b0*/  @!UP1 ULEA.HI.X UR13, UR9, UR13, UR47, 0x3, UP0 ;  /* 0x0000000d090d9291 */ /* 0x000fe400080f1c2f */
[----:B-1----:R-:W-:-:S04]  /*06c0*/  @!P0 IADD3 R10, P4, PT, R3, UR12, RZ ;  /* 0x0000000c030a8c10 */ /* 0x002fc8000ff9e0ff */
[----:B------:R-:W-:Y:S01]  /*06d0*/  @!P0 IADD3.X R11, PT, PT, R0, UR13, RZ, P4, !PT ;  /* 0x0000000d000b8c10 */ /* 0x000fe2000a7fe4ff */
[----:B0-----:R-:W-:-:S05]  /*06e0*/  @!P1 FADD R15, R18, R13 ;  /* 0x0000000d120f9221 */ /* 0x001fca0000000000 */
[----:B------:R0:W-:Y:S04]  /*06f0*/  @!P1 STG.E desc[UR26][R6.64], R15 ;  /* 0x0000000f06009986 */ /* 0x0001e8000c10191a */
[----:B------:R1:W2:Y:S04]  /*0700*/  @!P0 LDG.E R14, desc[UR26][R8.64] ;  /* 0x0000001a080e8981 */ /* 0x0002a8000c1e1900 */
[----:B------:R-:W2:Y:S01]  /*0710*/  @!P0 LDG.E R11, desc[UR26][R10.64] ;  /* 0x0000001a0a0b8981 */ /* 0x000ea2000c1e1900 */
[----:B------:R-:W-:-:S04]  /*0720*/  IADD3 R16, P1, PT, R12, UR9, RZ ;  /* 0x000000090c107c10 */ /* 0x000fc8000ff3e0ff */
[----:B------:R-:W-:Y:S02]  /*0730*/  IADD3.X R20, PT, PT, R20, UR47, RZ, P1, !PT ;  /* 0x0000002f14147c10 */ /* 0x000fe40008ffe4ff */
[----:B------:R-:W-:-:S04]  /*0740*/  ISETP.GE.U32.AND P1, PT, R16, UR8, PT ;  /* 0x0000000810007c0c */ /* 0x000fc8000bf26070 */
[----:B------:R-:W-:Y:S01]  /*0750*/  ISETP.GE.U32.AND.EX P1, PT, R20, UR48, PT, P1 ;  /* 0x0000003014007c0c */ /* 0x000fe2000bf26110 */
[----:B------:R-:W-:Y:S01]  /*0760*/  UIMAD UR12, UR47, 0xc, URZ ;  /* 0x0000000c2f0c78a4 */ /* 0x000fe2000f8e02ff */
[----:B------:R-:W-:-:S03]  /*0770*/  @!P0 IADD3 R12, P2, PT, R3, UR14, RZ ;  /* 0x0000000e030c8c10 */ /* 0x000fc6000ff5e0ff */
[----:B------:R-:W-:Y:S02]  /*0780*/  UIADD3 UR58, UPT, UPT, UR12, UR37, URZ ;  /* 0x000000250c3a7290 */ /* 0x000fe4000fffe0ff */
[----:B------:R-:W-:Y:S01]  /*0790*/  UIADD3 UR13, UPT, UPT, UR39, UR12, URZ ;  /* 0x0000000c270d7290 */ /* 0x000fe2000fffe0ff */
[----:B------:R-:W-:-:S05]  /*07a0*/  @!P0 IADD3.X R13, PT, PT, R0, UR25, RZ, P2, !PT ;  /* 0x00000019000d8c10 */ /* 0x000fca00097fe4ff */
[C---:B-1----:R-:W-:Y:S02]  /*07b0*/  @!P1 IADD3 R8, P4, PT, R3.reuse, UR36, RZ ;  /* 0x0000002403089c10 */ /* 0x042fe4000ff9e0ff */
[----:B0-----:R-:W-:Y:S02]  /*07c0*/  @!P1 IADD3 R6, P3, PT, R3, UR38, RZ ;  /* 0x0000002603069c10 */ /* 0x001fe4000ff7e0ff */
[C---:B------:R-:W-:Y:S02]  /*07d0*/  @!P1 IADD3.X R9, PT, PT, R0.reuse, UR58, RZ, P4, !PT ;  /* 0x0000003a00099c10 */ /* 0x040fe4000a7fe4ff */
[----:B------:R-:W-:Y:S01]  /*07e0*/  @!P1 IADD3.X R7, PT, PT, R0, UR13, RZ, P3, !PT ;  /* 0x0000000d00079c10 */ /* 0x000fe20009ffe4ff */
[----:B--2---:R-:W-:-:S05]  /*07f0*/  @!P0 FADD R19, R14, R11 ;  /* 0x0000000b0e138221 */ /* 0x004fca0000000000 */
[----:B------:R-:W-:Y:S04]  /*0800*/  @!P0 STG.E desc[UR26][R12.64], R19 ;  /* 0x000000130c008986 */ /* 0x000fe8000c10191a */
[----:B------:R-:W2:Y:S04]  /*0810*/  @!P1 LDG.E R6, desc[UR26][R6.64] ;  /* 0x0000001a06069981 */ /* 0x000ea8000c1e1900 */
[----:B------:R-:W2:Y:S01]  /*0820*/  @!P1 LDG.E R9, desc[UR26][R8.64] ;  /* 0x0000001a08099981 */ /* 0x000ea2000c1e1900 */
[----:B------:R-:W-:-:S04]  /*0830*/  IADD3 R18, P0, PT, R16, UR9, RZ ;  /* 0x0000000910127c10 */ /* 0x000fc8000ff1e0ff */
[----:B------:R-:W-:Y:S02]  /*0840*/  IADD3.X R20, PT, PT, R20, UR47, RZ, P0, !PT ;  /* 0x0000002f14147c10 */ /* 0x000fe400087fe4ff */
[----:B------:R-:W-:-:S04]  /*0850*/  ISETP.GE.U32.AND P0, PT, R18, UR8, PT ;  /* 0x0000000812007c0c */ /* 0x000fc8000bf06070 */
[----:B------:R-:W-:Y:S01]  /*0860*/  ISETP.GE.U32.AND.EX P0, PT, R20, UR48, PT, P0 ;  /* 0x0000003014007c0c */ /* 0x000fe2000bf06100 */
[----:B------:R-:W-:Y:S01]  /*0870*/  UIADD3 UR12, UPT, UPT, UR12, UR41, URZ ;  /* 0x000000290c0c7290 */ /* 0x000fe2000fffe0ff */
[----:B------:R-:W-:-:S05]  /*0880*/  @!P1 IADD3 R10, P2, PT, R3, UR40, RZ ;  /* 0x00000028030a9c10 */ /* 0x000fca000ff5e0ff */
[----:B------:R-:W-:-:S06]  /*0890*/  @!P1 IADD3.X R11, PT, PT, R0, UR12, RZ, P2, !PT ;  /* 0x0000000c000b9c10 */ /* 0x000fcc00097fe4ff */
[C---:B------:R-:W-:Y:S02]  /*08a0*/  @!P0 IADD3 R16, P4, PT, R3.reuse, UR46, RZ ;  /* 0x0000002e03108c10 */ /* 0x040fe4000ff9e0ff */
[----:B------:R-:W-:Y:S02]  /*08b0*/  @!P0 IADD3 R14, P3, PT, R3, UR49, RZ ;  /* 0x00000031030e8c10 */ /* 0x000fe4000ff7e0ff */
[C---:B------:R-:W-:Y:S02]  /*08c0*/  @!P0 IADD3.X R17, PT, PT, R0.reuse, UR51, RZ, P4, !PT ;  /* 0x0000003300118c10 */ /* 0x040fe4000a7fe4ff */
[----:B------:R-:W-:Y:S01]  /*08d0*/  @!P0 IADD3.X R15, PT, PT, R0, UR53, RZ, P3, !PT ;  /* 0x00000035000f8c10 */ /* 0x000fe20009ffe4ff */
[----:B--2---:R-:W-:-:S05]  /*08e0*/  @!P1 FADD R9, R6, R9 ;  /* 0x0000000906099221 */ /* 0x004fca0000000000 */
[----:B------:R0:W-:Y:S04]  /*08f0*/  @!P1 STG.E desc[UR26][R10.64], R9 ;  /* 0x000000090a009986 */ /* 0x0001e8000c10191a */
[----:B------:R-:W2:Y:S04]  /*0900*/  @!P0 LDG.E R14, desc[UR26][R14.64] ;  /* 0x0000001a0e0e8981 */ /* 0x000ea8000c1e1900 */
        /* <DEDUP_REMOVED lines=10> */
[C---:B------:R-:W-:Y:S02]  /*09b0*/  @!P1 IADD3 R8, P3, PT, R3.reuse, UR34, RZ ;  /* 0x0000002203089c10 */ /* 0x040fe4000ff7e0ff */
[----:B0-----:R-:W-:Y:S02]  /*09c0*/  @!P1 IADD3 R10, P4, PT, R3, UR32, RZ ;  /* 0x00000020030a9c10 */ /* 0x001fe4000ff9e0ff */
[C---:B------:R-:W-:Y:S02]  /*09d0*/  @!P1 IADD3.X R9, PT, PT, R0.reuse, UR58, RZ, P3, !PT ;  /* 0x0000003a00099c10 */ /* 0x040fe40009ffe4ff */
[----:B------:R-:W-:Y:S01]  /*09e0*/  @!P1 IADD3.X R11, PT, PT, R0, UR12, RZ, P4, !PT ;  /* 0x0000000c000b9c10 */ /* 0x000fe2000a7fe4ff */
[----:B--2---:R-:W-:-:S05]  /*09f0*/  @!P0 FADD R17, R14, R17 ;  /* 0x000000110e118221 */ /* 0x004fca0000000000 */
[----:B------:R0:W-:Y:S04]  /*0a00*/  @!P0 STG.E desc[UR26][R6.64], R17 ;  /* 0x0000001106008986 */ /* 0x0001e8000c10191a */
[----:B------:R-:W2:Y:S04]  /*0a10*/  @!P1 LDG.E R14, desc[UR26][R8.64] ;  /* 0x0000001a080e9981 */ /* 0x000ea8000c1e1900 */
[----:B------:R1:W2:Y:S01]  /*0a20*/  @!P1 LDG.E R15, desc[UR26][R10.64] ;  /* 0x0000001a0a0f9981 */ /* 0x0002a2000c1e1900 */
[----:B------:R-:W-:-:S04]  /*0a30*/  IADD3 R18, P0, PT, R18, UR9, RZ ;  /* 0x0000000912127c10 */ /* 0x000fc8000ff1e0ff */
[----:B------:R-:W-:Y:S02]  /*0a40*/  IADD3.X R20, PT, PT, R20, UR47, RZ, P0, !PT ;  /* 0x0000002f14147c10 */ /* 0x000fe400087fe4ff */
[----:B------:R-:W-:-:S04]  /*0a50*/  ISETP.GE.U32.AND P2, PT, R18, UR8, PT ;  /* 0x0000000812007c0c */ /* 0x000fc8000bf46070 */
[----:B------:R-:W-:Y:S01]  /*0a60*/  ISETP.GE.U32.AND.EX P2, PT, R20, UR48, PT, P2 ;  /* 0x0000003014007c0c */ /* 0x000fe2000bf46120 */
[----:B------:R-:W-:Y:S02]  /*0a70*/  UIMAD UR12, UR47, 0x18, URZ ;  /* 0x000000182f0c78a4 */ /* 0x000fe4000f8e02ff */
[----:B------:R-:W-:Y:S02]  /*0a80*/  UIADD3 UR13, UPT, UPT, UR13, UR43, URZ ;  /* 0x0000002b0d0d7290 */ /* 0x000fe4000fffe0ff */
[----:B------:R-:W-:Y:S01]  /*0a90*/  UIADD3 UR58, UPT, UPT, UR12, UR29, URZ ;  /* 0x0000001d0c3a7290 */ /* 0x000fe2000fffe0ff */
[----:B------:R-:W-:Y:S01]  /*0aa0*/  @!P1 IADD3 R12, P0, PT, R3, UR42, RZ ;  /* 0x0000002a030c9c10 */ /* 0x000fe2000ff1e0ff */
[----:B------:R-:W-:-:S06]  /*0ab0*/  UIADD3 UR12, UPT, UPT, UR31, UR12, URZ ;  /* 0x0000000c1f0c7290 */ /* 0x000fcc000fffe0ff */
[C---:B-1----:R-:W-:Y:S02]  /*0ac0*/  @!P2 IADD3 R10, P4, PT, R3.reuse, UR28, RZ ;  /* 0x0000001c030aac10 */ /* 0x042fe4000ff9e0ff */
[----:B------:R-:W-:Y:S02]  /*0ad0*/  @!P2 IADD3 R8, P3, PT, R3, UR30, RZ ;  /* 0x0000001e0308ac10 */ /* 0x000fe4000ff7e0ff */
[C---:B------:R-:W-:Y:S02]  /*0ae0*/  @!P1 IADD3.X R13, PT, PT, R0.reuse, UR13, RZ, P0, !PT ;  /* 0x0000000d000d9c10 */ /* 0x040fe400087fe4ff */
[C---:B------:R-:W-:Y:S02]  /*0af0*/  @!P2 IADD3.X R11, PT, PT, R0.reuse, UR58, RZ, P4, !PT ;  /* 0x0000003a000bac10 */ /* 0x040fe4000a7fe4ff */
[----:B------:R-:W-:Y:S01]  /*0b00*/  @!P2 IADD3.X R9, PT, PT, R0, UR12, RZ, P3, !PT ;  /* 0x0000000c0009ac10 */ /* 0x000fe20009ffe4ff */
[----:B--2---:R-:W-:-:S05]  /*0b10*/  @!P1 FADD R21, R14, R15 ;  /* 0x0000000f0e159221 */ /* 0x004fca0000000000 */
[----:B------:R1:W-:Y:S04]  /*0b20*/  @!P1 STG.E desc[UR26][R12.64], R21 ;  /* 0x000000150c009986 */ /* 0x0003e8000c10191a */
[----:B------:R-:W2:Y:S04]  /*0b30*/  @!P2 LDG.E R8, desc[UR26][R8.64] ;  /* 0x0000001a0808a981 */ /* 0x000ea8000c1e1900 */
[----:B------:R-:W2:Y:S01]  /*0b40*/  @!P2 LDG.E R11, desc[UR26][R10.64] ;  /* 0x0000001a0a0ba981 */ /* 0x000ea2000c1e1900 */
[----:B0-----:R-:W-:-:S04]  /*0b50*/  IADD3 R7, P0, PT, R18, UR9, RZ ;  /* 0x0000000912077c10 */ /* 0x001fc8000ff1e0ff */
[----:B------:R-:W-:Y:S02]  /*0b60*/  IADD3.X R6, PT, PT, R20, UR47, RZ, P0, !PT ;  /* 0x0000002f14067c10 */ /* 0x000fe400087fe4ff */
[----:B------:R-:W-:-:S04]  /*0b70*/  ISETP.GE.U32.AND P0, PT, R7, UR8, PT ;  /* 0x0000000807007c0c */ /* 0x000fc8000bf06070 */
[----:B------:R-:W-:Y:S02]  /*0b80*/  ISETP.GE.U32.AND.EX P0, PT, R6, UR48, PT, P0 ;  /* 0x0000003006007c0c */ /* 0x000fe4000bf06100 */
[----:B------:R-:W-:-:S04]  /*0b90*/  @!P2 IADD3 R14, P1, PT, R3, UR44, RZ ;  /* 0x0000002c030eac10 */ /* 0x000fc8000ff3e0ff */
[----:B------:R-:W-:-:S07]  /*0ba0*/  @!P2 IADD3.X R15, PT, PT, R0, UR23, RZ, P1, !PT ;  /* 0x00000017000fac10 */ /* 0x000fce0008ffe4ff */
        /* <DEDUP_REMOVED lines=8> */
[----:B------:R-:W-:Y:S01]  /*0c30*/  IMAD.U32 R10, RZ, RZ, UR9 ;  /* 0x00000009ff0a7e24 */ /* 0x000fe2000f8e00ff */
[----:B------:R-:W-:-:S04]  /*0c40*/  @!P0 IADD3 R8, P3, PT, R3, UR10, RZ ;  /* 0x0000000a03088c10 */ /* 0x000fc8000ff7e0ff */
[----:B------:R-:W-:Y:S01]  /*0c50*/  IADD3 R10, P1, P2, R10, UR9, R5 ;  /* 0x000000090a0a7c10 */ /* 0x000fe2000fa3e005 */
[----:B------:R-:W-:Y:S02]  /*0c60*/  IMAD.U32 R5, RZ, RZ, UR47 ;  /* 0x0000002fff057e24 */ /* 0x000fe4000f8e00ff */
[----:B-1----:R-:W-:Y:S01]  /*0c70*/  IMAD.U32 R13, RZ, RZ, UR9 ;  /* 0x00000009ff0d7e24 */ /* 0x002fe2000f8e00ff */
[----:B------:R-:W-:Y:S02]  /*0c80*/  @!P0 IADD3.X R9, PT, PT, R0, UR22, RZ, P3, !PT ;  /* 0x0000001600098c10 */ /* 0x000fe40009ffe4ff */
[----:B------:R-:W-:Y:S01]  /*0c90*/  IADD3.X R4, PT, PT, R5, UR47, R4, P1, P2 ;  /* 0x0000002f05047c10 */ /* 0x000fe20008fe4404 */
[----:B0-----:R-:W-:Y:S01]  /*0ca0*/  IMAD.U32 R11, RZ, RZ, UR47 ;  /* 0x0000002fff0b7e24 */ /* 0x001fe2000f8e00ff */
[----:B------:R-:W-:Y:S01]  /*0cb0*/  IADD3 R10, P1, P2, R13, UR9, R10 ;  /* 0x000000090d0a7c10 */ /* 0x000fe2000fa3e00a */
[----:B------:R-:W-:-:S03]  /*0cc0*/  VIADD R2, R2, 0x8 ;  /* 0x0000000802027836 */ /* 0x000fc60000000000 */
[----:B------:R-:W-:Y:S02]  /*0cd0*/  IADD3.X R11, PT, PT, R11, UR47, R4, P1, P2 ;  /* 0x0000002f0b0b7c10 */ /* 0x000fe40008fe4404 */
[----:B------:R-:W-:Y:S01]  /*0ce0*/  IADD3 R4, P1, P2, R13, UR9, R10 ;  /* 0x000000090d047c10 */ /* 0x000fe2000fa3e00a */
[----:B------:R-:W-:Y:S01]  /*0cf0*/  IMAD.U32 R10, RZ, RZ, UR47 ;  /* 0x0000002fff0a7e24 */ /* 0x000fe2000f8e00ff */
[----:B------:R-:W-:-:S04]  /*0d00*/  IADD3 R7, P3, PT, R7, UR9, RZ ;  /* 0x0000000907077c10 */ /* 0x000fc8000ff7e0ff */
[----:B------:R-:W-:Y:S02]  /*0d10*/  IADD3.X R10, PT, PT, R10, UR47, R11, P1, P2 ;  /* 0x0000002f0a0a7c10 */ /* 0x000fe40008fe440b */
[----:B------:R-:W-:Y:S02]  /*0d20*/  IADD3 R3, P2, PT, R3, UR54, RZ ;  /* 0x0000003603037c10 */ /* 0x000fe4000ff5e0ff */
[----:B------:R-:W-:Y:S02]  /*0d30*/  IADD3 R4, P1, PT, R4, UR9, RZ ;  /* 0x0000000904047c10 */ /* 0x000fe4000ff3e0ff */
[----:B------:R-:W-:Y:S02]  /*0d40*/  IADD3.X R0, PT, PT, R0, UR55, RZ, P2, !PT ;  /* 0x0000003700007c10 */ /* 0x000fe400097fe4ff */
[----:B------:R-:W-:Y:S01]  /*0d50*/  IADD3.X R10, PT, PT, R10, UR47, RZ, P1, !PT ;  /* 0x0000002f0a0a7c10 */ /* 0x000fe20008ffe4ff */
[----:B--2---:R-:W-:-:S05]  /*0d60*/  @!P0 FADD R5, R16, R19 ;  /* 0x0000001310058221 */ /* 0x004fca0000000000 */
[----:B------:R0:W-:Y:S01]  /*0d70*/  @!P0 STG.E desc[UR26][R8.64], R5 ;  /* 0x0000000508008986 */ /* 0x0001e2000c10191a */
[----:B------:R-:W-:Y:S02]  /*0d80*/  ISETP.NE.AND P0, PT, R2, RZ, PT ;  /* 0x000000ff0200720c */ /* 0x000fe40003f05270 */
[----:B0-----:R-:W-:-:S11]  /*0d90*/  IADD3.X R9, PT, PT, R6, UR47, RZ, P3, !PT ;  /* 0x0000002f06097c10 */ /* 0x001fd60009ffe4ff */
[----:B------:R-:W-:Y:S05]  /*0da0*/  @P0 BRA `(.L_x_1) ;  /* 0xfffffff400a40947 */ /* 0x000fea000383ffff */
[----:B------:R-:W-:Y:S02]  /*0db0*/  IMAD.MOV.U32 R2, RZ, RZ, R4 ;  /* 0x000000ffff027224 */ /* 0x000fe400078e0004 */
[----:B------:R-:W-:-:S07]  /*0dc0*/  IMAD.MOV.U32 R9, RZ, RZ, R10 ;  /* 0x000000ffff097224 */ /* 0x000fce00078e000a */
.L_x_0:
[----:B------:R-:W0:Y:S02]  /*0dd0*/  LDCU UR4, c[0x0][0x3a0] ;  /* 0x00007400ff0477ac */ /* 0x000e240008000800 */
[----:B0-----:R-:W-:-:S06]  /*0de0*/  ULOP3.LUT UR4, UR4, 0x7, URZ, 0xc0, !UPT ;  /* 0x0000000704047892 */ /* 0x001fcc000f8ec0ff */
[----:B------:R-:W-:-:S13]  /*0df0*/  ISETP.NE.AND P0, PT, RZ, UR4, PT ;  /* 0x00000004ff007c0c */ /* 0x000fda000bf05270 */
[----:B------:R-:W-:Y:S05]  /*0e00*/  @!P0 EXIT ;  /* 0x000000000000894d */ /* 0x000fea0003800000 */
[----:B------:R-:W0:Y:S01]  /*0e10*/  LDC R0, c[0x0][0x3a0] ;  /* 0x0000e800ff007b82 */ /* 0x000e220000000800 */
[----:B------:R-:W-:Y:S01]  /*0e20*/  UISETP.GE.U32.AND UP0, UPT, UR4, 0x4, UPT ;  /* 0x000000040400788c */ /* 0x000fe2000bf06070 */
[----:B0-----:R-:W-:-:S08]  /*0e30*/  LOP3.LUT R18, R0, 0x3, RZ, 0xc0, !PT ;  /* 0x0000000300127812 */ /* 0x001fd000078ec0ff */
[----:B------:R-:W-:Y:S05]  /*0e40*/  BRA.U !UP0, `(.L_x_2) ;  /* 0x0000000508387547 */ /* 0x000fea000b800000 */
[----:B------:R-:W0:Y:S01]  /*0e50*/  LDC.64 R16, c[0x0][0x388] ;  /* 0x0000e200ff107b82 */ /* 0x000e220000000a00 */
[----:B------:R-:W-:-:S04]  /*0e60*/  ISETP.GE.U32.AND P0, PT, R2, UR8, PT ;  /* 0x0000000802007c0c */ /* 0x000fc8000bf06070 */
[----:B------:R-:W-:-:S03]  /*0e70*/  ISETP.GE.U32.AND.EX P0, PT, R9, UR48, PT, P0 ;  /* 0x0000003009007c0c */ /* 0x000fc6000bf06100 */
[----:B------:R-:W1:Y:S08]  /*0e80*/  LDC.64 R14, c[0x0][0x380] ;  /* 0x0000e000ff0e7b82 */ /* 0x000e700000000a00 */
[----:B------:R-:W2:Y:S02]  /*0e90*/  LDC.64 R6, c[0x0][0x388] ;  /* 0x0000e200ff067b82 */ /* 0x000ea40000000a00 */
[C---:B------:R-:W-:Y:S01]  /*0ea0*/  @!P0 IMAD.SHL.U32 R19, R2.reuse, 0x4, RZ ;  /* 0x0000000402138824 */ /* 0x040fe200078e00ff */
[----:B------:R-:W-:-:S04]  /*0eb0*/  @!P0 SHF.L.U64.HI R12, R2, 0x2, R9 ;  /* 0x00000002020c8819 */ /* 0x000fc80000010209 */
[C---:B0-----:R-:W-:Y:S01]  /*0ec0*/  @!P0 IADD3 R16, P2, PT, R19.reuse, R16, RZ ;  /* 0x0000001013108210 */ /* 0x041fe20007f5e0ff */
[----:B------:R-:W0:Y:S04]  /*0ed0*/  LDC.64 R4, c[0x0][0x380] ;  /* 0x0000e000ff047b82 */ /* 0x000e280000000a00 */
[----:B------:R-:W-:Y:S01]  /*0ee0*/  @!P0 IMAD.X R17, R12, 0x1, R17, P2 ;  /* 0x000000010c118824 */ /* 0x000fe200010e0611 */
[----:B-1----:R-:W-:-:S05]  /*0ef0*/  @!P0 IADD3 R14, P1, PT, R19, R14, RZ ;  /* 0x0000000e130e8210 */ /* 0x002fca0007f3e0ff */
[----:B------:R-:W3:Y:S01]  /*0f00*/  @!P0 LDG.E R17, desc[UR26][R16.64] ;  /* 0x0000001a10118981 */ /* 0x000ee2000c1e1900 */
[----:B------:R-:W-:-:S05]  /*0f10*/  @!P0 IMAD.X R15, R12, 0x1, R15, P1 ;  /* 0x000000010c0f8824 */ /* 0x000fca00008e060f */
[----:B------:R-:W3:Y:S01]  /*0f20*/  @!P0 LDG.E R14, desc[UR26][R14.64] ;  /* 0x0000001a0e0e8981 */ /* 0x000ee2000c1e1900 */
[----:B------:R-:W-:Y:S02]  /*0f30*/  IADD3 R13, P1, PT, R2, UR9, RZ ;  /* 0x00000009020d7c10 */ /* 0x000fe4000ff3e0ff */
[----:B------:R-:W1:Y:S02]  /*0f40*/  @!P0 LDC.64 R2, c[0x0][0x390] ;  /* 0x0000e400ff028b82 */ /* 0x000e640000000a00 */
[----:B------:R-:W-:Y:S02]  /*0f50*/  IADD3.X R10, PT, PT, R9, UR47, RZ, P1, !PT ;  /* 0x0000002f090a7c10 */ /* 0x000fe40008ffe4ff */
[----:B------:R-:W-:-:S04]  /*0f60*/  ISETP.GE.U32.AND P1, PT, R13, UR8, PT ;  /* 0x000000080d007c0c */ /* 0x000fc8000bf26070 */
[----:B------:R-:W-:-:S13]  /*0f70*/  ISETP.GE.U32.AND.EX P1, PT, R10, UR48, PT, P1 ;  /* 0x000000300a007c0c */ /* 0x000fda000bf26110 */
[----:B------:R-:W-:Y:S01]  /*0f80*/  @!P1 IMAD.SHL.U32 R11, R13, 0x4, RZ ;  /* 0x000000040d0b9824 */ /* 0x000fe200078e00ff */
[----:B-1----:R-:W-:Y:S02]  /*0f90*/  @!P0 IADD3 R8, P2, PT, R19, R2, RZ ;  /* 0x0000000213088210 */ /* 0x002fe40007f5e0ff */
[----:B------:R-:W-:Y:S02]  /*0fa0*/  @!P1 SHF.L.U64.HI R2, R13, 0x2, R10 ;  /* 0x000000020d029819 */ /* 0x000fe4000001020a */
[C---:B--2---:R-:W-:Y:S02]  /*0fb0*/  @!P1 IADD3 R6, P4, PT, R11.reuse, R6, RZ ;  /* 0x000000060b069210 */ /* 0x044fe40007f9e0ff */
[----:B0-----:R-:W-:Y:S01]  /*0fc0*/  @!P1 IADD3 R4, P3, PT, R11, R4, RZ ;  /* 0x000000040b049210 */ /* 0x001fe20007f7e0ff */
[----:B------:R-:W-:Y:S02]  /*0fd0*/  @!P0 IMAD.X R9, R12, 0x1, R3, P2 ;  /* 0x000000010c098824 */ /* 0x000fe400010e0603 */
[----:B------:R-:W-:-:S02]  /*0fe0*/  @!P1 IMAD.X R7, R2, 0x1, R7, P4 ;  /* 0x0000000102079824 */ /* 0x000fc400020e0607 */
[----:B------:R-:W-:Y:S02]  /*0ff0*/  @!P1 IMAD.X R5, R2, 0x1, R5, P3 ;  /* 0x0000000102059824 */ /* 0x000fe400018e0605 */
[----:B---3--:R-:W-:Y:S02]  /*1000*/  @!P0 FADD R19, R14, R17 ;  /* 0x000000110e138221 */ /* 0x008fe40000000000 */
[----:B------:R-:W0:Y:S03]  /*1010*/  LDC.64 R16, c[0x0][0x388] ;  /* 0x0000e200ff107b82 */ /* 0x000e260000000a00 */
[----:B------:R1:W-:Y:S04]  /*1020*/  @!P0 STG.E desc[UR26][R8.64], R19 ;  /* 0x0000001308008986 */ /* 0x0003e8000c10191a */
[----:B------:R-:W2:Y:S01]  /*1030*/  @!P1 LDG.E R4, desc[UR26][R4.64] ;  /* 0x0000001a04049981 */ /* 0x000ea2000c1e1900 */
[----:B------:R-:W3:Y:S03]  /*1040*/  LDC.64 R14, c[0x0][0x380] ;  /* 0x0000e000ff0e7b82 */ /* 0x000ee60000000a00 */
[----:B------:R-:W2:Y:S01]  /*1050*/  @!P1 LDG.E R7, desc[UR26][R6.64] ;  /* 0x0000001a06079981 */ /* 0x000ea2000c1e1900 */
[----:B------:R-:W-:-:S04]  /*1060*/  IADD3 R3, P0, PT, R13, UR9, RZ ;  /* 0x000000090d037c10 */ /* 0x000fc8000ff1e0ff */
[----:B------:R-:W4:Y:S01]  /*1070*/  @!P1 LDC.64 R12, c[0x0][0x390] ;  /* 0x0000e400ff0c9b82 */ /* 0x000f220000000a00 */
[----:B------:R-:W-:Y:S02]  /*1080*/  IADD3.X R10, PT, PT, R10, UR47, RZ, P0, !PT ;  /* 0x0000002f0a0a7c10 */ /* 0x000fe400087fe4ff */
[----:B------:R-:W-:-:S04]  /*1090*/  ISETP.GE.U32.AND P0, PT, R3, UR8, PT ;  /* 0x0000000803007c0c */ /* 0x000fc8000bf06070 */
[----:B------:R-:W-:-:S13]  /*10a0*/  ISETP.GE.U32.AND.EX P0, PT, R10, UR48, PT, P0 ;  /* 0x000000300a007c0c */ /* 0x000fda000bf06100 */
[C---:B------:R-:W-:Y:S01]  /*10b0*/  @!P0 IMAD.SHL.U32 R21, R3.reuse, 0x4, RZ ;  /* 0x0000000403158824 */ /* 0x040fe200078e00ff */
[----:B-1----:R-:W-:Y:S02]  /*10c0*/  @!P0 SHF.L.U64.HI R8, R3, 0x2, R10 ;  /* 0x0000000203088819 */ /* 0x002fe4000001020a */
[----:B----4-:R-:W-:Y:S02]  /*10d0*/  @!P1 IADD3 R12, P2, PT, R11, R12, RZ ;  /* 0x0000000c0b0c9210 */ /* 0x010fe40007f5e0ff */
[C---:B0-----:R-:W-:Y:S02]  /*10e0*/  @!P0 IADD3 R16, P4, PT, R21.reuse, R16, RZ ;  /* 0x0000001015108210 */ /* 0x041fe40007f9e0ff */
[----:B---3--:R-:W-:Y:S01]  /*10f0*/  @!P0 IADD3 R14, P3, PT, R21, R14, RZ ;  /* 0x0000000e150e8210 */ /* 0x008fe20007f7e0ff */
[----:B------:R-:W-:Y:S02]  /*1100*/  @!P1 IMAD.X R13, R2, 0x1, R13, P2 ;  /* 0x00000001020d9824 */ /* 0x000fe400010e060d */
[----:B------:R-:W-:-:S02]  /*1110*/  @!P0 IMAD.X R17, R8, 0x1, R17, P4 ;  /* 0x0000000108118824 */ /* 0x000fc400020e0611 */
[----:B------:R-:W-:Y:S02]  /*1120*/  @!P0 IMAD.X R15, R8, 0x1, R15, P3 ;  /* 0x00000001080f8824 */ /* 0x000fe400018e060f */
[----:B--2---:R-:W-:Y:S02]  /*1130*/  @!P1 FADD R7, R4, R7 ;  /* 0x0000000704079221 */ /* 0x004fe40000000000 */
[----:B------:R-:W0:Y:S03]  /*1140*/  @!P0 LDC.64 R4, c[0x0][0x390] ;  /* 0x0000e400ff048b82 */ /* 0x000e260000000a00 */
[----:B------:R1:W-:Y:S04]  /*1150*/  @!P1 STG.E desc[UR26][R12.64], R7 ;  /* 0x000000070c009986 */ /* 0x0003e8000c10191a */
[----:B------:R-:W2:Y:S04]  /*1160*/  @!P0 LDG.E R14, desc[UR26][R14.64] ;  /* 0x0000001a0e0e8981 */ /* 0x000ea8000c1e1900 */
[----:B------:R-:W2:Y:S01]  /*1170*/  @!P0 LDG.E R17, desc[UR26][R16.64] ;  /* 0x0000001a10118981 */ /* 0x000ea2000c1e1900 */
[----:B------:R-:W-:-:S04]  /*1180*/  IADD3 R6, P2, PT, R3, UR9, RZ ;  /* 0x0000000903067c10 */ /* 0x000fc8000ff5e0ff */
[----:B------:R-:W-:Y:S02]  /*1190*/  IADD3.X R11, PT, PT, R10, UR47, RZ, P2, !PT ;  /* 0x0000002f0a0b7c10 */ /* 0x000fe400097fe4ff */
[----:B0-----:R-:W-:-:S05]  /*11a0*/  @!P0 IADD3 R4, P1, PT, R21, R4, RZ ;  /* 0x0000000415048210 */ /* 0x001fca0007f3e0ff */
[----:B------:R-:W-:Y:S01]  /*11b0*/  @!P0 IMAD.X R5, R8, 0x1, R5, P1 ;  /* 0x0000000108058824 */ /* 0x000fe200008e0605 */
[C---:B------:R-:W-:Y:S01]  /*11c0*/  ISETP.GE.U32.AND P1, PT, R6.reuse, UR8, PT ;  /* 0x0000000806007c0c */ /* 0x040fe2000bf26070 */
[----:B------:R-:W-:Y:S01]  /*11d0*/  BSSY.RECONVERGENT B0, `(.L_x_3) ;  /* 0x0000014000007945 */ /* 0x000fe20003800200 */
[----:B------:R-:W-:Y:S01]  /*11e0*/  IADD3 R2, P2, PT, R6, UR9, RZ ;  /* 0x0000000906027c10 */ /* 0x000fe2000ff5e0ff */
[----:B--2---:R-:W-:-:S05]  /*11f0*/  @!P0 FADD R3, R14, R17 ;  /* 0x000000110e038221 */ /* 0x004fca0000000000 */
[----:B------:R1:W-:Y:S01]  /*1200*/  @!P0 STG.E desc[UR26][R4.64], R3 ;  /* 0x0000000304008986 */ /* 0x0003e2000c10191a */
[----:B------:R-:W-:-:S13]  /*1210*/  ISETP.GE.U32.AND.EX P0, PT, R11, UR48, PT, P1 ;  /* 0x000000300b007c0c */ /* 0x000fda000bf06110 */
[----:B-1----:R-:W-:Y:S05]  /*1220*/  @P0 BRA `(.L_x_4) ;  /* 0x0000000000380947 */ /* 0x002fea0003800000 */
[----:B------:R-:W0:Y:S01]  /*1230*/  LDCU.128 UR4, c[0x0][0x380] ;  /* 0x00007000ff0477ac */ /* 0x000e220008000c00 */
[C---:B------:R-:W-:Y:S01]  /*1240*/  IMAD.SHL.U32 R8, R6.reuse, 0x4, RZ ;  /* 0x0000000406087824 */ /* 0x040fe200078e00ff */
[----:B------:R-:W-:-:S04]  /*1250*/  SHF.L.U64.HI R3, R6, 0x2, R11 ;  /* 0x0000000206037819 */ /* 0x000fc8000001020b */
[C---:B0-----:R-:W-:Y:S02]  /*1260*/  IADD3 R6, P1, PT, R8.reuse, UR6, RZ ;  /* 0x0000000608067c10 */ /* 0x041fe4000ff3e0ff */
[C---:B------:R-:W-:Y:S02]  /*1270*/  IADD3 R4, P0, PT, R8.reuse, UR4, RZ ;  /* 0x0000000408047c10 */ /* 0x040fe4000ff1e0ff */
[C---:B------:R-:W-:Y:S02]  /*1280*/  IADD3.X R7, PT, PT, R3.reuse, UR7, RZ, P1, !PT ;  /* 0x0000000703077c10 */ /* 0x040fe40008ffe4ff */
[----:B------:R-:W-:Y:S01]  /*1290*/  IADD3.X R5, PT, PT, R3, UR5, RZ, P0, !PT ;  /* 0x0000000503057c10 */ /* 0x000fe200087fe4ff */
[----:B------:R-:W0:Y:S03]  /*12a0*/  LDCU.64 UR4, c[0x0][0x390] ;  /* 0x00007200ff0477ac */ /* 0x000e260008000a00 */
[----:B------:R-:W2:Y:S04]  /*12b0*/  LDG.E R7, desc[UR26][R6.64] ;  /* 0x0000001a06077981 */ /* 0x000ea8000c1e1900 */
[----:B------:R-:W2:Y:S01]  /*12c0*/  LDG.E R4, desc[UR26][R4.64] ;  /* 0x0000001a04047981 */ /* 0x000ea2000c1e1900 */
[----:B0-----:R-:W-:-:S04]  /*12d0*/  IADD3 R8, P0, PT, R8, UR4, RZ ;  /* 0x0000000408087c10 */ /* 0x001fc8000ff1e0ff */
[----:B------:R-:W-:Y:S01]  /*12e0*/  IADD3.X R9, PT, PT, R3, UR5, RZ, P0, !PT ;  /* 0x0000000503097c10 */ /* 0x000fe200087fe4ff */
[----:B--2---:R-:W-:-:S05]  /*12f0*/  FADD R3, R4, R7 ;  /* 0x0000000704037221 */ /* 0x004fca0000000000 */
[----:B------:R0:W-:Y:S03]  /*1300*/  STG.E desc[UR26][R8.64], R3 ;  /* 0x0000000308007986 */ /* 0x0001e6000c10191a */
.L_x_4:
[----:B------:R-:W-:Y:S05]  /*1310*/  BSYNC.RECONVERGENT B0 ;  /* 0x0000000000007941 */ /* 0x000fea0003800200 */
.L_x_3:
[----:B0-----:R-:W-:-:S07]  /*1320*/  IADD3.X R9, PT, PT, R11, UR47, RZ, P2, !PT ;  /* 0x0000002f0b097c10 */ /* 0x001fce00097fe4ff */
.L_x_2:
[----:B------:R-:W-:-:S13]  /*1330*/  ISETP.NE.AND P0, PT, R18, RZ, PT ;  /* 0x000000ff1200720c */ /* 0x000fda0003f05270 */
[----:B------:R-:W-:Y:S05]  /*1340*/  @!P0 EXIT ;  /* 0x000000000000894d */ /* 0x000fea0003800000 */
[----:B------:R-:W-:-:S13]  /*1350*/  ISETP.NE.AND P0, PT, R18, 0x1, PT ;  /* 0x000000011200780c */ /* 0x000fda0003f05270 */
[----:B------:R-:W-:Y:S05]  /*1360*/  @!P0 BRA `(.L_x_5) ;  /* 0x0000000000a08947 */ /* 0x000fea0003800000 */
[----:B------:R-:W0:Y:S01]  /*1370*/  LDC.64 R6, c[0x0][0x388] ;  /* 0x0000e200ff067b82 */ /* 0x000e220000000a00 */
[----:B------:R-:W-:-:S04]  /*1380*/  ISETP.GE.U32.AND P0, PT, R2, UR8, PT ;  /* 0x0000000802007c0c */ /* 0x000fc8000bf06070 */
[----:B------:R-:W-:-:S03]  /*1390*/  ISETP.GE.U32.AND.EX P0, PT, R9, UR48, PT, P0 ;  /* 0x0000003009007c0c */ /* 0x000fc6000bf06100 */
[----:B------:R-:W1:Y:S10]  /*13a0*/  LDC.64 R4, c[0x0][0x380] ;  /* 0x0000e000ff047b82 */ /* 0x000e740000000a00 */
[C---:B------:R-:W-:Y:S01]  /*13b0*/  @!P0 IMAD.SHL.U32 R11, R2.reuse, 0x4, RZ ;  /* 0x00000004020b8824 */ /* 0x040fe200078e00ff */
[----:B------:R-:W-:Y:S01]  /*13c0*/  @!P0 SHF.L.U64.HI R8, R2, 0x2, R9 ;  /* 0x0000000202088819 */ /* 0x000fe20000010209 */
[----:B------:R-:W2:Y:S03]  /*13d0*/  @!P0 LDC.64 R12, c[0x0][0x390] ;  /* 0x0000e400ff0c8b82 */ /* 0x000ea60000000a00 */
[----:B0-----:R-:W-:-:S05]  /*13e0*/  @!P0 IADD3 R6, P2, PT, R11, R6, RZ ;  /* 0x000000060b068210 */ /* 0x001fca0007f5e0ff */
[----:B------:R-:W-:Y:S01]  /*13f0*/  @!P0 IMAD.X R7, R8, 0x1, R7, P2 ;  /* 0x0000000108078824 */ /* 0x000fe200010e0607 */
[----:B-1----:R-:W-:-:S05]  /*1400*/  @!P0 IADD3 R4, P1, PT, R11, R4, RZ ;  /* 0x000000040b048210 */ /* 0x002fca0007f3e0ff */
[----:B------:R-:W3:Y:S01]  /*1410*/  @!P0 LDG.E R7, desc[UR26][R6.64] ;  /* 0x0000001a06078981 */ /* 0x000ee2000c1e1900 */
[----:B------:R-:W-:-:S05]  /*1420*/  @!P0 IMAD.X R5, R8, 0x1, R5, P1 ;  /* 0x0000000108058824 */ /* 0x000fca00008e0605 */
[----:B------:R-:W3:Y:S01]  /*1430*/  @!P0 LDG.E R4, desc[UR26][R4.64] ;  /* 0x0000001a04048981 */ /* 0x000ee2000c1e1900 */
[----:B--2---:R-:W-:Y:S02]  /*1440*/  @!P0 IADD3 R10, P1, PT, R11, R12, RZ ;  /* 0x0000000c0b0a8210 */ /* 0x004fe40007f3e0ff */
[----:B------:R-:W-:-:S03]  /*1450*/  IADD3 R12, P2, PT, R2, UR9, RZ ;  /* 0x00000009020c7c10 */ /* 0x000fc6000ff5e0ff */
[----:B------:R-:W-:Y:S01]  /*1460*/  @!P0 IMAD.X R11, R8, 0x1, R13, P1 ;  /* 0x00000001080b8824 */ /* 0x000fe200008e060d */
[----:B------:R-:W-:Y:S02]  /*1470*/  IADD3.X R13, PT, PT, R9, UR47, RZ, P2, !PT ;  /* 0x0000002f090d7c10 */ /* 0x000fe400097fe4ff */
[C---:B------:R-:W-:Y:S01]  /*1480*/  ISETP.GE.U32.AND P1, PT, R12.reuse, UR8, PT ;  /* 0x000000080c007c0c */ /* 0x040fe2000bf26070 */
[----:B------:R-:W-:Y:S01]  /*1490*/  BSSY.RECONVERGENT B0, `(.L_x_6) ;  /* 0x0000014000007945 */ /* 0x000fe20003800200 */
[----:B------:R-:W-:Y:S01]  /*14a0*/  IADD3 R2, P2, PT, R12, UR9, RZ ;  /* 0x000000090c027c10 */ /* 0x000fe2000ff5e0ff */
[----:B---3--:R-:W-:-:S05]  /*14b0*/  @!P0 FADD R3, R4, R7 ;  /* 0x0000000704038221 */ /* 0x008fca0000000000 */
[----:B------:R0:W-:Y:S01]  /*14c0*/  @!P0 STG.E desc[UR26][R10.64], R3 ;  /* 0x000000030a008986 */ /* 0x0001e2000c10191a */
[----:B------:R-:W-:-:S13]  /*14d0*/  ISETP.GE.U32.AND.EX P0, PT, R13, UR48, PT, P1 ;  /* 0x000000300d007c0c */ /* 0x000fda000bf06110 */
[----:B0-----:R-:W-:Y:S05]  /*14e0*/  @P0 BRA `(.L_x_7) ;  /* 0x0000000000380947 */ /* 0x001fea0003800000 */
        /* <DEDUP_REMOVED lines=14> */
.L_x_7:
[----:B------:R-:W-:Y:S05]  /*15d0*/  BSYNC.RECONVERGENT B0 ;  /* 0x0000000000007941 */ /* 0x000fea0003800200 */
.L_x_6:
[----:B0-----:R-:W-:-:S07]  /*15e0*/  IADD3.X R9, PT, PT, R13, UR47, RZ, P2, !PT ;  /* 0x0000002f0d097c10 */ /* 0x001fce00097fe4ff */
.L_x_5:
[----:B------:R-:W-:Y:S02]  /*15f0*/  ISETP.GE.U32.AND P0, PT, R2, UR8, PT ;  /* 0x0000000802007c0c */ /* 0x000fe4000bf06070 */
[----:B------:R-:W-:Y:S02]  /*1600*/  LOP3.LUT R0, R0, 0x1, RZ, 0xc0, !PT ;  /* 0x0000000100007812 */ /* 0x000fe400078ec0ff */
[----:B------:R-:W-:-:S04]  /*1610*/  ISETP.GE.U32.AND.EX P0, PT, R9, UR48, PT, P0 ;  /* 0x0000003009007c0c */ /* 0x000fc8000bf06100 */
[----:B------:R-:W-:-:S13]  /*1620*/  ISETP.NE.U32.OR P0, PT, R0, 0x1, P0 ;  /* 0x000000010000780c */ /* 0x000fda0000705470 */
[----:B------:R-:W-:Y:S05]  /*1630*/  @P0 EXIT ;  /* 0x000000000000094d */ /* 0x000fea0003800000 */
        /* <DEDUP_REMOVED lines=13> */
[----:B------:R-:W-:Y:S01]  /*1710*/  STG.E desc[UR26][R6.64], R9 ;  /* 0x0000000906007986 */ /* 0x000fe2000c10191a */
[----:B------:R-:W-:Y:S05]  /*1720*/  EXIT ;  /* 0x000000000000794d */ /* 0x000fea0003800000 */
.L_x_8:
[----:B------:R-:W-:-:S00]  /*1730*/  BRA `(.L_x_8) ;  /* 0xfffffffc00fc7947 */ /* 0x000fc0000383ffff */
[----:B------:R-:W-:-:S00]  /*1740*/  NOP ;  /* 0x0000000000007918 */ /* 0x000fc00000000000 */
        /* <DEDUP_REMOVED lines=11> */
.L_x_9:


//--------------------- .nv.shared.reserved.0     --------------------------
	.section	.nv.shared.reserved.0,"aw",@nobits
	.weak		__nv_reservedSMEM_offset_0_alias
	.size		__nv_reservedSMEM_offset_0_alias, 0, 64
	.other		__nv_reservedSMEM_offset_0_alias,@"STO_CUDA_RESERVED_SHARED STV_DEFAULT"
__nv_reservedSMEM_offset_0_alias:
	.zero		0
	.zero		64


//--------------------- .nv.constant0._Z9vectorAddPfS_S_iii --------------------------
	.section	.nv.constant0._Z9vectorAddPfS_S_iii,"a",@progbits
	.sectionflags	@""
	.align	4
.nv.constant0._Z9vectorAddPfS_S_iii:
	.zero		932


//--------------------- SYMBOLS --------------------------

	.type		.nv.reservedSmem.offset0,@object
	.size		.nv.reservedSmem.offset0,0x4
